//
// Generated by NVIDIA NVVM Compiler
//
// Compiler Build ID: CL-36424714
// Cuda compilation tools, release 13.0, V13.0.88
// Based on NVVM 20.0.0
//

.version 9.0
.target sm_100
.address_size 64

	// .globl	_Z9cuda_reluPfS_ii

.visible .entry _Z9cuda_reluPfS_ii(
	.param .u64 .ptr .align 1 _Z9cuda_reluPfS_ii_param_0,
	.param .u64 .ptr .align 1 _Z9cuda_reluPfS_ii_param_1,
	.param .u32 _Z9cuda_reluPfS_ii_param_2,
	.param .u32 _Z9cuda_reluPfS_ii_param_3
)
{
	.reg .b32 	%r<5>;
	.reg .b32 	%f<3>;
	.reg .b64 	%rd<8>;

	ld.param.u64 	%rd1, [_Z9cuda_reluPfS_ii_param_0];
	ld.param.u64 	%rd2, [_Z9cuda_reluPfS_ii_param_1];
	cvta.to.global.u64 	%rd3, %rd1;
	mov.u32 	%r1, %ntid.x;
	mov.u32 	%r2, %ctaid.x;
	mov.u32 	%r3, %tid.x;
	mad.lo.s32 	%r4, %r1, %r2, %r3;
	mul.wide.s32 	%rd4, %r4, 4;
	add.s64 	%rd5, %rd3, %rd4;
	ld.global.f32 	%f1, [%rd5];
	max.f32 	%f2, %f1, 0f00000000;
	cvta.to.global.u64 	%rd6, %rd2;
	add.s64 	%rd7, %rd6, %rd4;
	st.global.f32 	[%rd7], %f2;
	ret;

}


// ===== COMPILED SASS (sm_100) =====

	.target	sm_100

	.elftype	@"ET_EXEC"


//--------------------- .note.nv.tkinfo           --------------------------
	.section	.note.nv.tkinfo,"",@"SHT_NOTE"
	.sectionflags	@"SHF_NOTE_NV_TKINFO"
	.tkinfo
        /*0018*/ 	.word	0x00000002
        /*0030*/ 	.string	""
        /*0030*/ 	.string	"ptxas"
        /*0030*/ 	.string	"Cuda compilation tools, release 13.0, V13.0.88"
        /*0030*/ 	.string	"Build cuda_13.0.r13.0/compiler.36424714_0"
        /*0030*/ 	.string	"-arch sm_100 -m 64 "



//--------------------- .note.nv.cuinfo           --------------------------
	.section	.note.nv.cuinfo,"",@"SHT_NOTE"
	.sectionflags	@"SHF_NOTE_NV_CUINFO"
        /*0018*/ 	.short	0x0002
        /*001a*/ 	.short	0x0064
        /*001c*/ 	.short	0x0082
	.zero		2


//--------------------- .nv.info                  --------------------------
	.section	.nv.info,"",@"SHT_CUDA_INFO"
	.align	4


	//----- nvinfo : EIATTR_REGCOUNT
	.align		4
        /*0000*/ 	.byte	0x04, 0x2f
        /*0002*/ 	.short	(.L_1 - .L_0)
	.align		4
.L_0:
        /*0004*/ 	.word	index@(_Z9cuda_reluPfS_ii)
        /*0008*/ 	.word	0x0000000a


	//----- nvinfo : EIATTR_FRAME_SIZE
	.align		4
.L_1:
        /*000c*/ 	.byte	0x04, 0x11
        /*000e*/ 	.short	(.L_3 - .L_2)
	.align		4
.L_2:
        /*0010*/ 	.word	index@(_Z9cuda_reluPfS_ii)
        /*0014*/ 	.word	0x00000000


	//----- nvinfo : EIATTR_MIN_STACK_SIZE
	.align		4
.L_3:
        /*0018*/ 	.byte	0x04, 0x12
        /*001a*/ 	.short	(.L_5 - .L_4)
	.align		4
.L_4:
        /*001c*/ 	.word	index@(_Z9cuda_reluPfS_ii)
        /*0020*/ 	.word	0x00000000
.L_5:


//--------------------- .nv.compat                --------------------------
	.section	.nv.compat,"",@"SHT_CUDA_COMPAT_INFO"
	.align	4
        /*0000*/ 	.byte	0x02, 0x09, 0x00, 0x00, 0x02, 0x02, 0x01, 0x00, 0x02, 0x05, 0x05, 0x00, 0x03, 0x07, 0x01, 0x01
        /*0010*/ 	.byte	0x02, 0x03, 0x00, 0x00, 0x02, 0x06, 0x01, 0x00, 0x04, 0x0b, 0x08, 0x00, 0x09, 0x00, 0x00, 0x00
        /*0020*/ 	.byte	0x00, 0x00, 0x00, 0x00


//--------------------- .nv.info._Z9cuda_reluPfS_ii --------------------------
	.section	.nv.info._Z9cuda_reluPfS_ii,"",@"SHT_CUDA_INFO"
	.sectionflags	@""
	.align	4


	//----- nvinfo : EIATTR_CUDA_API_VERSION
	.align		4
        /*0000*/ 	.byte	0x04, 0x37
        /*0002*/ 	.short	(.L_7 - .L_6)
.L_6:
        /*0004*/ 	.word	0x00000082


	//----- nvinfo : EIATTR_KPARAM_INFO
	.align		4
.L_7:
        /*0008*/ 	.byte	0x04, 0x17
        /*000a*/ 	.short	(.L_9 - .L_8)
.L_8:
        /*000c*/ 	.word	0x00000000
        /*0010*/ 	.short	0x0003
        /*0012*/ 	.short	0x0014
        /*0014*/ 	.byte	0x00, 0xf0, 0x11, 0x00


	//----- nvinfo : EIATTR_KPARAM_INFO
	.align		4
.L_9:
        /*0018*/ 	.byte	0x04, 0x17
        /*001a*/ 	.short	(.L_11 - .L_10)
.L_10:
        /*001c*/ 	.word	0x00000000
        /*0020*/ 	.short	0x0002
        /*0022*/ 	.short	0x0010
        /*0024*/ 	.byte	0x00, 0xf0, 0x11, 0x00


	//----- nvinfo : EIATTR_KPARAM_INFO
	.align		4
.L_11:
        /*0028*/ 	.byte	0x04, 0x17
        /*002a*/ 	.short	(.L_13 - .L_12)
.L_12:
        /*002c*/ 	.word	0x00000000
        /*0030*/ 	.short	0x0001
        /*0032*/ 	.short	0x0008
        /*0034*/ 	.byte	0x00, 0xf5, 0x21, 0x00


	//----- nvinfo : EIATTR_KPARAM_INFO
	.align		4
.L_13:
        /*0038*/ 	.byte	0x04, 0x17
        /*003a*/ 	.short	(.L_15 - .L_14)
.L_14:
        /*003c*/ 	.word	0x00000000
        /*0040*/ 	.short	0x0000
        /*0042*/ 	.short	0x0000
        /*0044*/ 	.byte	0x00, 0xf5, 0x21, 0x00


	//----- nvinfo : EIATTR_SPARSE_MMA_MASK
	.align		4
.L_15:
        /*0048*/ 	.byte	0x03, 0x50
        /*004a*/ 	.short	0x0000


	//----- nvinfo : EIATTR_MAXREG_COUNT
	.align		4
        /*004c*/ 	.byte	0x03, 0x1b
        /*004e*/ 	.short	0x00ff


	//----- nvinfo : EIATTR_MERCURY_ISA_VERSION
	.align		4
        /*0050*/ 	.byte	0x03, 0x5f
        /*0052*/ 	.short	0x0101


	//----- nvinfo : EIATTR_VRC_CTA_INIT_COUNT
	.align		4
        /*0054*/ 	.byte	0x02, 0x4a
	.zero		1
	.zero		1


	//----- nvinfo : EIATTR_EXIT_INSTR_OFFSETS
	.align		4
        /*0058*/ 	.byte	0x04, 0x1c
        /*005a*/ 	.short	(.L_17 - .L_16)


	//   ....[0]....
.L_16:
        /*005c*/ 	.word	0x000000d0


	//----- nvinfo : EIATTR_CBANK_PARAM_SIZE
	.align		4
.L_17:
        /*0060*/ 	.byte	0x03, 0x19
        /*0062*/ 	.short	0x0018


	//----- nvinfo : EIATTR_PARAM_CBANK
	.align		4
        /*0064*/ 	.byte	0x04, 0x0a
        /*0066*/ 	.short	(.L_19 - .L_18)
	.align		4
.L_18:
        /*0068*/ 	.word	index@(.nv.constant0._Z9cuda_reluPfS_ii)
        /*006c*/ 	.short	0x0380
        /*006e*/ 	.short	0x0018


	//----- nvinfo : EIATTR_SW_WAR
	.align		4
.L_19:
        /*0070*/ 	.byte	0x04, 0x36
        /*0072*/ 	.short	(.L_21 - .L_20)
.L_20:
        /*0074*/ 	.word	0x00000008
.L_21:


//--------------------- .nv.callgraph             --------------------------
	.section	.nv.callgraph,"",@"SHT_CUDA_CALLGRAPH"
	.align	4
	.sectionentsize	8
	.align		4
        /*0000*/ 	.word	0x00000000
	.align		4
        /*0004*/ 	.word	0xffffffff
	.align		4
        /*0008*/ 	.word	0x00000000
	.align		4
        /*000c*/ 	.word	0xfffffffe
	.align		4
        /*0010*/ 	.word	0x00000000
	.align		4
        /*0014*/ 	.word	0xfffffffd
	.align		4
        /*0018*/ 	.word	0x00000000
	.align		4
        /*001c*/ 	.word	0xfffffffc


//--------------------- .text._Z9cuda_reluPfS_ii  --------------------------
	.section	.text._Z9cuda_reluPfS_ii,"ax",@progbits
	.align	128
        .global         _Z9cuda_reluPfS_ii
        .type           _Z9cuda_reluPfS_ii,@function
        .size           _Z9cuda_reluPfS_ii,(.L_x_1 - _Z9cuda_reluPfS_ii)
        .other          _Z9cuda_reluPfS_ii,@"STO_CUDA_ENTRY STV_DEFAULT"
_Z9cuda_reluPfS_ii:
.text._Z9cuda_reluPfS_ii:
[----:B------:R-:W-:Y:S01]  /*0000*/  LDC R1, c[0x0][0x37c] ;  /* 0x0000df00ff017b82 */ /* 0x000fe20000000800 */
[----:B------:R-:W0:Y:S07]  /*0010*/  S2R R7, SR_CTAID.X ;  /* 0x0000000000077919 */ /* 0x000e2e0000002500 */
[----:B------:R-:W1:Y:S01]  /*0020*/  LDC.64 R2, c[0x0][0x380] ;  /* 0x0000e000ff027b82 */ /* 0x000e620000000a00 */
[----:B------:R-:W0:Y:S01]  /*0030*/  LDCU UR6, c[0x0][0x360] ;  /* 0x00006c00ff0677ac */ /* 0x000e220008000800 */
[----:B------:R-:W0:Y:S01]  /*0040*/  S2R R0, SR_TID.X ;  /* 0x0000000000007919 */ /* 0x000e220000002100 */
[----:B------:R-:W2:Y:S05]  /*0050*/  LDCU.64 UR4, c[0x0][0x358] ;  /* 0x00006b00ff0477ac */ /* 0x000eaa0008000a00 */
[----:B------:R-:W3:Y:S01]  /*0060*/  LDC.64 R4, c[0x0][0x388] ;  /* 0x0000e200ff047b82 */ /* 0x000ee20000000a00 */
[----:B0-----:R-:W-:-:S04]  /*0070*/  IMAD R7, R7, UR6, R0 ;  /* 0x0000000607077c24 */ /* 0x001fc8000f8e0200 */
[----:B-1----:R-:W-:-:S06]  /*0080*/  IMAD.WIDE R2, R7, 0x4, R2 ;  /* 0x0000000407027825 */ /* 0x002fcc00078e0202 */
[----:B--2---:R-:W2:Y:S01]  /*0090*/  LDG.E R2, desc[UR4][R2.64] ;  /* 0x0000000402027981 */ /* 0x004ea2000c1e1900 */
[----:B---3--:R-:W-:Y:S01]  /*00a0*/  IMAD.WIDE R4, R7, 0x4, R4 ;  /* 0x0000000407047825 */ /* 0x008fe200078e0204 */
[----:B--2---:R-:W-:-:S05]  /*00b0*/  FMNMX R7, RZ, R2, !PT ;  /* 0x00000002ff077209 */ /* 0x004fca0007800000 */
[----:B------:R-:W-:Y:S01]  /*00c0*/  STG.E desc[UR4][R4.64], R7 ;  /* 0x0000000704007986 */ /* 0x000fe2000c101904 */
[----:B------:R-:W-:Y:S05]  /*00d0*/  EXIT ;  /* 0x000000000000794d */ /* 0x000fea0003800000 */
.L_x_0:
[----:B------:R-:W-:-:S00]  /*00e0*/  BRA `(.L_x_0) ;  /* 0xfffffffc00fc7947 */ /* 0x000fc0000383ffff */
[----:B------:R-:W-:-:S00]  /*00f0*/  NOP ;  /* 0x0000000000007918 */ /* 0x000fc00000000000 */
        /* <DEDUP_REMOVED lines=8> */
.L_x_1:


//--------------------- .nv.shared.reserved.0     --------------------------
	.section	.nv.shared.reserved.0,"aw",@nobits
	.weak		__nv_reservedSMEM_offset_0_alias
	.size		__nv_reservedSMEM_offset_0_alias, 0, 64
	.other		__nv_reservedSMEM_offset_0_alias,@"STO_CUDA_RESERVED_SHARED STV_DEFAULT"
__nv_reservedSMEM_offset_0_alias:
	.zero		0
	.zero		64


//--------------------- .nv.constant0._Z9cuda_reluPfS_ii --------------------------
	.section	.nv.constant0._Z9cuda_reluPfS_ii,"a",@progbits
	.sectionflags	@""
	.align	4
.nv.constant0._Z9cuda_reluPfS_ii:
	.zero		920


//--------------------- SYMBOLS --------------------------

	.type		.nv.reservedSmem.offset0,@object
	.size		.nv.reservedSmem.offset0,0x4
